//
// Generated by NVIDIA NVVM Compiler
//
// Compiler Build ID: CL-36424714
// Cuda compilation tools, release 13.0, V13.0.88
// Based on NVVM 20.0.0
//

.version 9.0
.target sm_100
.address_size 64

	// .globl	_Z25gpu_map_vec_inner_productPKdS0_Pdl
// _ZZ32gpu_reduce_inner_product_kernal1PKdPdlE4smem has been demoted
// _ZZ17reduction_kernel0PdPKdlE4smem has been demoted

.visible .entry _Z25gpu_map_vec_inner_productPKdS0_Pdl(
	.param .u64 .ptr .align 1 _Z25gpu_map_vec_inner_productPKdS0_Pdl_param_0,
	.param .u64 .ptr .align 1 _Z25gpu_map_vec_inner_productPKdS0_Pdl_param_1,
	.param .u64 .ptr .align 1 _Z25gpu_map_vec_inner_productPKdS0_Pdl_param_2,
	.param .u64 _Z25gpu_map_vec_inner_productPKdS0_Pdl_param_3
)
{
	.reg .pred 	%p<2>;
	.reg .b32 	%r<5>;
	.reg .b64 	%rd<13>;
	.reg .b64 	%fd<4>;

	ld.param.u64 	%rd2, [_Z25gpu_map_vec_inner_productPKdS0_Pdl_param_0];
	ld.param.u64 	%rd3, [_Z25gpu_map_vec_inner_productPKdS0_Pdl_param_1];
	ld.param.u64 	%rd4, [_Z25gpu_map_vec_inner_productPKdS0_Pdl_param_2];
	ld.param.u64 	%rd5, [_Z25gpu_map_vec_inner_productPKdS0_Pdl_param_3];
	mov.u32 	%r1, %ctaid.x;
	mov.u32 	%r2, %ntid.x;
	mov.u32 	%r3, %tid.x;
	mad.lo.s32 	%r4, %r1, %r2, %r3;
	cvt.s64.s32 	%rd1, %r4;
	setp.le.s64 	%p1, %rd5, %rd1;
	@%p1 bra 	$L__BB0_2;
	cvta.to.global.u64 	%rd6, %rd2;
	cvta.to.global.u64 	%rd7, %rd3;
	cvta.to.global.u64 	%rd8, %rd4;
	shl.b64 	%rd9, %rd1, 3;
	add.s64 	%rd10, %rd6, %rd9;
	ld.global.f64 	%fd1, [%rd10];
	add.s64 	%rd11, %rd7, %rd9;
	ld.global.f64 	%fd2, [%rd11];
	mul.f64 	%fd3, %fd1, %fd2;
	add.s64 	%rd12, %rd8, %rd9;
	st.global.f64 	[%rd12], %fd3;
$L__BB0_2:
	ret;

}
	// .globl	_Z32gpu_reduce_inner_product_kernal1PKdPdl
.visible .entry _Z32gpu_reduce_inner_product_kernal1PKdPdl(
	.param .u64 .ptr .align 1 _Z32gpu_reduce_inner_product_kernal1PKdPdl_param_0,
	.param .u64 .ptr .align 1 _Z32gpu_reduce_inner_product_kernal1PKdPdl_param_1,
	.param .u64 _Z32gpu_reduce_inner_product_kernal1PKdPdl_param_2
)
{
	.reg .pred 	%p<6>;
	.reg .b32 	%r<13>;
	.reg .b64 	%rd<12>;
	.reg .b64 	%fd<6>;
	// demoted variable
	.shared .align 8 .b8 _ZZ32gpu_reduce_inner_product_kernal1PKdPdlE4smem[8192];
	ld.param.u64 	%rd2, [_Z32gpu_reduce_inner_product_kernal1PKdPdl_param_0];
	ld.param.u64 	%rd3, [_Z32gpu_reduce_inner_product_kernal1PKdPdl_param_1];
	ld.param.u64 	%rd4, [_Z32gpu_reduce_inner_product_kernal1PKdPdl_param_2];
	mov.u32 	%r1, %ctaid.x;
	mov.u32 	%r12, %ntid.x;
	mov.u32 	%r3, %tid.x;
	mad.lo.s32 	%r7, %r1, %r12, %r3;
	cvt.s64.s32 	%rd1, %r7;
	setp.le.s64 	%p1, %rd4, %rd1;
	shl.b32 	%r8, %r3, 3;
	mov.u32 	%r9, _ZZ32gpu_reduce_inner_product_kernal1PKdPdlE4smem;
	add.s32 	%r4, %r9, %r8;
	@%p1 bra 	$L__BB1_2;
	cvta.to.global.u64 	%rd6, %rd2;
	shl.b64 	%rd7, %rd1, 3;
	add.s64 	%rd8, %rd6, %rd7;
	ld.global.f64 	%fd1, [%rd8];
	st.shared.f64 	[%r4], %fd1;
	bra.uni 	$L__BB1_3;
$L__BB1_2:
	mov.b64 	%rd5, 0;
	st.shared.u64 	[%r4], %rd5;
$L__BB1_3:
	bar.sync 	0;
	setp.lt.u32 	%p2, %r12, 2;
	@%p2 bra 	$L__BB1_7;
$L__BB1_4:
	shr.u32 	%r6, %r12, 1;
	setp.ge.u32 	%p3, %r3, %r6;
	@%p3 bra 	$L__BB1_6;
	shl.b32 	%r10, %r6, 3;
	add.s32 	%r11, %r4, %r10;
	ld.shared.f64 	%fd2, [%r11];
	ld.shared.f64 	%fd3, [%r4];
	add.f64 	%fd4, %fd2, %fd3;
	st.shared.f64 	[%r4], %fd4;
$L__BB1_6:
	bar.sync 	0;
	setp.gt.u32 	%p4, %r12, 3;
	mov.u32 	%r12, %r6;
	@%p4 bra 	$L__BB1_4;
$L__BB1_7:
	setp.ne.s32 	%p5, %r3, 0;
	@%p5 bra 	$L__BB1_9;
	ld.shared.f64 	%fd5, [_ZZ32gpu_reduce_inner_product_kernal1PKdPdlE4smem];
	cvta.to.global.u64 	%rd9, %rd3;
	mul.wide.u32 	%rd10, %r1, 8;
	add.s64 	%rd11, %rd9, %rd10;
	st.global.f64 	[%rd11], %fd5;
$L__BB1_9:
	ret;

}
	// .globl	_Z17reduction_kernel0PdPKdl
.visible .entry _Z17reduction_kernel0PdPKdl(
	.param .u64 .ptr .align 1 _Z17reduction_kernel0PdPKdl_param_0,
	.param .u64 .ptr .align 1 _Z17reduction_kernel0PdPKdl_param_1,
	.param .u64 _Z17reduction_kernel0PdPKdl_param_2
)
{
	.reg .pred 	%p<6>;
	.reg .b32 	%r<16>;
	.reg .b64 	%rd<12>;
	.reg .b64 	%fd<6>;
	// demoted variable
	.shared .align 8 .b8 _ZZ17reduction_kernel0PdPKdlE4smem[8192];
	ld.param.u64 	%rd2, [_Z17reduction_kernel0PdPKdl_param_0];
	ld.param.u64 	%rd3, [_Z17reduction_kernel0PdPKdl_param_1];
	ld.param.u64 	%rd4, [_Z17reduction_kernel0PdPKdl_param_2];
	mov.u32 	%r1, %ctaid.x;
	mov.u32 	%r2, %ntid.x;
	mov.u32 	%r3, %tid.x;
	mad.lo.s32 	%r7, %r1, %r2, %r3;
	cvt.s64.s32 	%rd1, %r7;
	setp.le.s64 	%p1, %rd4, %rd1;
	shl.b32 	%r8, %r3, 3;
	mov.u32 	%r9, _ZZ17reduction_kernel0PdPKdlE4smem;
	add.s32 	%r4, %r9, %r8;
	@%p1 bra 	$L__BB2_2;
	cvta.to.global.u64 	%rd6, %rd3;
	shl.b64 	%rd7, %rd1, 3;
	add.s64 	%rd8, %rd6, %rd7;
	ld.global.f64 	%fd1, [%rd8];
	st.shared.f64 	[%r4], %fd1;
	bra.uni 	$L__BB2_3;
$L__BB2_2:
	mov.b64 	%rd5, 0;
	st.shared.u64 	[%r4], %rd5;
$L__BB2_3:
	bar.sync 	0;
	setp.lt.u32 	%p2, %r2, 2;
	@%p2 bra 	$L__BB2_8;
	mov.b32 	%r15, 1;
$L__BB2_5:
	shl.b32 	%r6, %r15, 1;
	add.s32 	%r11, %r6, -1;
	and.b32  	%r12, %r11, %r3;
	setp.ne.s32 	%p3, %r12, 0;
	@%p3 bra 	$L__BB2_7;
	shl.b32 	%r13, %r15, 3;
	add.s32 	%r14, %r4, %r13;
	ld.shared.f64 	%fd2, [%r14];
	ld.shared.f64 	%fd3, [%r4];
	add.f64 	%fd4, %fd2, %fd3;
	st.shared.f64 	[%r4], %fd4;
$L__BB2_7:
	bar.sync 	0;
	setp.lt.u32 	%p4, %r6, %r2;
	mov.u32 	%r15, %r6;
	@%p4 bra 	$L__BB2_5;
$L__BB2_8:
	setp.ne.s32 	%p5, %r3, 0;
	@%p5 bra 	$L__BB2_10;
	ld.shared.f64 	%fd5, [_ZZ17reduction_kernel0PdPKdlE4smem];
	cvta.to.global.u64 	%rd9, %rd2;
	mul.wide.u32 	%rd10, %r1, 8;
	add.s64 	%rd11, %rd9, %rd10;
	st.global.f64 	[%rd11], %fd5;
$L__BB2_10:
	ret;

}


// ===== COMPILED SASS (sm_100) =====

	.target	sm_100

	.elftype	@"ET_EXEC"


//--------------------- .note.nv.tkinfo           --------------------------
	.section	.note.nv.tkinfo,"",@"SHT_NOTE"
	.sectionflags	@"SHF_NOTE_NV_TKINFO"
	.tkinfo
        /*0018*/ 	.word	0x00000002
        /*0030*/ 	.string	""
        /*0030*/ 	.string	"ptxas"
        /*0030*/ 	.string	"Cuda compilation tools, release 13.0, V13.0.88"
        /*0030*/ 	.string	"Build cuda_13.0.r13.0/compiler.36424714_0"
        /*0030*/ 	.string	"-arch sm_100 -m 64 "



//--------------------- .note.nv.cuinfo           --------------------------
	.section	.note.nv.cuinfo,"",@"SHT_NOTE"
	.sectionflags	@"SHF_NOTE_NV_CUINFO"
        /*0018*/ 	.short	0x0002
        /*001a*/ 	.short	0x0064
        /*001c*/ 	.short	0x0082
	.zero		2


//--------------------- .nv.info                  --------------------------
	.section	.nv.info,"",@"SHT_CUDA_INFO"
	.align	4


	//----- nvinfo : EIATTR_REGCOUNT
	.align		4
        /*0000*/ 	.byte	0x04, 0x2f
        /*0002*/ 	.short	(.L_1 - .L_0)
	.align		4
.L_0:
        /*0004*/ 	.word	index@(_Z25gpu_map_vec_inner_productPKdS0_Pdl)
        /*0008*/ 	.word	0x0000000c


	//----- nvinfo : EIATTR_FRAME_SIZE
	.align		4
.L_1:
        /*000c*/ 	.byte	0x04, 0x11
        /*000e*/ 	.short	(.L_3 - .L_2)
	.align		4
.L_2:
        /*0010*/ 	.word	index@(_Z25gpu_map_vec_inner_productPKdS0_Pdl)
        /*0014*/ 	.word	0x00000000


	//----- nvinfo : EIATTR_REGCOUNT
	.align		4
.L_3:
        /*0018*/ 	.byte	0x04, 0x2f
        /*001a*/ 	.short	(.L_5 - .L_4)
	.align		4
.L_4:
        /*001c*/ 	.word	index@(_Z32gpu_reduce_inner_product_kernal1PKdPdl)
        /*0020*/ 	.word	0x0000000d


	//----- nvinfo : EIATTR_FRAME_SIZE
	.align		4
.L_5:
        /*0024*/ 	.byte	0x04, 0x11
        /*0026*/ 	.short	(.L_7 - .L_6)
	.align		4
.L_6:
        /*0028*/ 	.word	index@(_Z32gpu_reduce_inner_product_kernal1PKdPdl)
        /*002c*/ 	.word	0x00000000


	//----- nvinfo : EIATTR_REGCOUNT
	.align		4
.L_7:
        /*0030*/ 	.byte	0x04, 0x2f
        /*0032*/ 	.short	(.L_9 - .L_8)
	.align		4
.L_8:
        /*0034*/ 	.word	index@(_Z17reduction_kernel0PdPKdl)
        /*0038*/ 	.word	0x0000000d


	//----- nvinfo : EIATTR_FRAME_SIZE
	.align		4
.L_9:
        /*003c*/ 	.byte	0x04, 0x11
        /*003e*/ 	.short	(.L_11 - .L_10)
	.align		4
.L_10:
        /*0040*/ 	.word	index@(_Z17reduction_kernel0PdPKdl)
        /*0044*/ 	.word	0x00000000


	//----- nvinfo : EIATTR_MIN_STACK_SIZE
	.align		4
.L_11:
        /*0048*/ 	.byte	0x04, 0x12
        /*004a*/ 	.short	(.L_13 - .L_12)
	.align		4
.L_12:
        /*004c*/ 	.word	index@(_Z17reduction_kernel0PdPKdl)
        /*0050*/ 	.word	0x00000000


	//----- nvinfo : EIATTR_MIN_STACK_SIZE
	.align		4
.L_13:
        /*0054*/ 	.byte	0x04, 0x12
        /*0056*/ 	.short	(.L_15 - .L_14)
	.align		4
.L_14:
        /*0058*/ 	.word	index@(_Z32gpu_reduce_inner_product_kernal1PKdPdl)
        /*005c*/ 	.word	0x00000000


	//----- nvinfo : EIATTR_MIN_STACK_SIZE
	.align		4
.L_15:
        /*0060*/ 	.byte	0x04, 0x12
        /*0062*/ 	.short	(.L_17 - .L_16)
	.align		4
.L_16:
        /*0064*/ 	.word	index@(_Z25gpu_map_vec_inner_productPKdS0_Pdl)
        /*0068*/ 	.word	0x00000000
.L_17:


//--------------------- .nv.compat                --------------------------
	.section	.nv.compat,"",@"SHT_CUDA_COMPAT_INFO"
	.align	4
        /*0000*/ 	.byte	0x02, 0x09, 0x00, 0x00, 0x02, 0x02, 0x01, 0x00, 0x02, 0x05, 0x05, 0x00, 0x03, 0x07, 0x01, 0x01
        /*0010*/ 	.byte	0x02, 0x03, 0x00, 0x00, 0x02, 0x06, 0x01, 0x00, 0x04, 0x0b, 0x08, 0x00, 0x01, 0x00, 0x00, 0x00
        /*0020*/ 	.byte	0x00, 0x00, 0x00, 0x00


//--------------------- .nv.info._Z17reduction_kernel0PdPKdl --------------------------
	.section	.nv.info._Z17reduction_kernel0PdPKdl,"",@"SHT_CUDA_INFO"
	.sectionflags	@""
	.align	4


	//----- nvinfo : EIATTR_CUDA_API_VERSION
	.align		4
        /*0000*/ 	.byte	0x04, 0x37
        /*0002*/ 	.short	(.L_19 - .L_18)
.L_18:
        /*0004*/ 	.word	0x00000082


	//----- nvinfo : EIATTR_KPARAM_INFO
	.align		4
.L_19:
        /*0008*/ 	.byte	0x04, 0x17
        /*000a*/ 	.short	(.L_21 - .L_20)
.L_20:
        /*000c*/ 	.word	0x00000000
        /*0010*/ 	.short	0x0002
        /*0012*/ 	.short	0x0010
        /*0014*/ 	.byte	0x00, 0xf0, 0x21, 0x00


	//----- nvinfo : EIATTR_KPARAM_INFO
	.align		4
.L_21:
        /*0018*/ 	.byte	0x04, 0x17
        /*001a*/ 	.short	(.L_23 - .L_22)
.L_22:
        /*001c*/ 	.word	0x00000000
        /*0020*/ 	.short	0x0001
        /*0022*/ 	.short	0x0008
        /*0024*/ 	.byte	0x00, 0xf5, 0x21, 0x00


	//----- nvinfo : EIATTR_KPARAM_INFO
	.align		4
.L_23:
        /*0028*/ 	.byte	0x04, 0x17
        /*002a*/ 	.short	(.L_25 - .L_24)
.L_24:
        /*002c*/ 	.word	0x00000000
        /*0030*/ 	.short	0x0000
        /*0032*/ 	.short	0x0000
        /*0034*/ 	.byte	0x00, 0xf5, 0x21, 0x00


	//----- nvinfo : EIATTR_SPARSE_MMA_MASK
	.align		4
.L_25:
        /*0038*/ 	.byte	0x03, 0x50
        /*003a*/ 	.short	0x0000


	//----- nvinfo : EIATTR_MAXREG_COUNT
	.align		4
        /*003c*/ 	.byte	0x03, 0x1b
        /*003e*/ 	.short	0x00ff


	//----- nvinfo : EIATTR_NUM_BARRIERS
	.align		4
        /*0040*/ 	.byte	0x02, 0x4c
        /*0042*/ 	.byte	0x01
	.zero		1


	//----- nvinfo : EIATTR_MERCURY_ISA_VERSION
	.align		4
        /*0044*/ 	.byte	0x03, 0x5f
        /*0046*/ 	.short	0x0101


	//----- nvinfo : EIATTR_VRC_CTA_INIT_COUNT
	.align		4
        /*0048*/ 	.byte	0x02, 0x4a
	.zero		1
	.zero		1


	//----- nvinfo : EIATTR_EXIT_INSTR_OFFSETS
	.align		4
        /*004c*/ 	.byte	0x04, 0x1c
        /*004e*/ 	.short	(.L_27 - .L_26)


	//   ....[0]....
.L_26:
        /*0050*/ 	.word	0x00000250


	//   ....[1]....
        /*0054*/ 	.word	0x000002d0


	//----- nvinfo : EIATTR_CBANK_PARAM_SIZE
	.align		4
.L_27:
        /*0058*/ 	.byte	0x03, 0x19
        /*005a*/ 	.short	0x0018


	//----- nvinfo : EIATTR_PARAM_CBANK
	.align		4
        /*005c*/ 	.byte	0x04, 0x0a
        /*005e*/ 	.short	(.L_29 - .L_28)
	.align		4
.L_28:
        /*0060*/ 	.word	index@(.nv.constant0._Z17reduction_kernel0PdPKdl)
        /*0064*/ 	.short	0x0380
        /*0066*/ 	.short	0x0018


	//----- nvinfo : EIATTR_SW_WAR
	.align		4
.L_29:
        /*0068*/ 	.byte	0x04, 0x36
        /*006a*/ 	.short	(.L_31 - .L_30)
.L_30:
        /*006c*/ 	.word	0x00000008
.L_31:


//--------------------- .nv.info._Z32gpu_reduce_inner_product_kernal1PKdPdl --------------------------
	.section	.nv.info._Z32gpu_reduce_inner_product_kernal1PKdPdl,"",@"SHT_CUDA_INFO"
	.sectionflags	@""
	.align	4


	//----- nvinfo : EIATTR_CUDA_API_VERSION
	.align		4
        /*0000*/ 	.byte	0x04, 0x37
        /*0002*/ 	.short	(.L_33 - .L_32)
.L_32:
        /*0004*/ 	.word	0x00000082


	//----- nvinfo : EIATTR_KPARAM_INFO
	.align		4
.L_33:
        /*0008*/ 	.byte	0x04, 0x17
        /*000a*/ 	.short	(.L_35 - .L_34)
.L_34:
        /*000c*/ 	.word	0x00000000
        /*0010*/ 	.short	0x0002
        /*0012*/ 	.short	0x0010
        /*0014*/ 	.byte	0x00, 0xf0, 0x21, 0x00


	//----- nvinfo : EIATTR_KPARAM_INFO
	.align		4
.L_35:
        /*0018*/ 	.byte	0x04, 0x17
        /*001a*/ 	.short	(.L_37 - .L_36)
.L_36:
        /*001c*/ 	.word	0x00000000
        /*0020*/ 	.short	0x0001
        /*0022*/ 	.short	0x0008
        /*0024*/ 	.byte	0x00, 0xf5, 0x21, 0x00


	//----- nvinfo : EIATTR_KPARAM_INFO
	.align		4
.L_37:
        /*0028*/ 	.byte	0x04, 0x17
        /*002a*/ 	.short	(.L_39 - .L_38)
.L_38:
        /*002c*/ 	.word	0x00000000
        /*0030*/ 	.short	0x0000
        /*0032*/ 	.short	0x0000
        /*0034*/ 	.byte	0x00, 0xf5, 0x21, 0x00


	//----- nvinfo : EIATTR_SPARSE_MMA_MASK
	.align		4
.L_39:
        /*0038*/ 	.byte	0x03, 0x50
        /*003a*/ 	.short	0x0000


	//----- nvinfo : EIATTR_MAXREG_COUNT
	.align		4
        /*003c*/ 	.byte	0x03, 0x1b
        /*003e*/ 	.short	0x00ff


	//----- nvinfo : EIATTR_NUM_BARRIERS
	.align		4
        /*0040*/ 	.byte	0x02, 0x4c
        /*0042*/ 	.byte	0x01
	.zero		1


	//----- nvinfo : EIATTR_MERCURY_ISA_VERSION
	.align		4
        /*0044*/ 	.byte	0x03, 0x5f
        /*0046*/ 	.short	0x0101


	//----- nvinfo : EIATTR_VRC_CTA_INIT_COUNT
	.align		4
        /*0048*/ 	.byte	0x02, 0x4a
	.zero		1
	.zero		1


	//----- nvinfo : EIATTR_EXIT_INSTR_OFFSETS
	.align		4
        /*004c*/ 	.byte	0x04, 0x1c
        /*004e*/ 	.short	(.L_41 - .L_40)


	//   ....[0]....
.L_40:
        /*0050*/ 	.word	0x00000240


	//   ....[1]....
        /*0054*/ 	.word	0x000002c0


	//----- nvinfo : EIATTR_CBANK_PARAM_SIZE
	.align		4
.L_41:
        /*0058*/ 	.byte	0x03, 0x19
        /*005a*/ 	.short	0x0018


	//----- nvinfo : EIATTR_PARAM_CBANK
	.align		4
        /*005c*/ 	.byte	0x04, 0x0a
        /*005e*/ 	.short	(.L_43 - .L_42)
	.align		4
.L_42:
        /*0060*/ 	.word	index@(.nv.constant0._Z32gpu_reduce_inner_product_kernal1PKdPdl)
        /*0064*/ 	.short	0x0380
        /*0066*/ 	.short	0x0018


	//----- nvinfo : EIATTR_SW_WAR
	.align		4
.L_43:
        /*0068*/ 	.byte	0x04, 0x36
        /*006a*/ 	.short	(.L_45 - .L_44)
.L_44:
        /*006c*/ 	.word	0x00000008
.L_45:


//--------------------- .nv.info._Z25gpu_map_vec_inner_productPKdS0_Pdl --------------------------
	.section	.nv.info._Z25gpu_map_vec_inner_productPKdS0_Pdl,"",@"SHT_CUDA_INFO"
	.sectionflags	@""
	.align	4


	//----- nvinfo : EIATTR_CUDA_API_VERSION
	.align		4
        /*0000*/ 	.byte	0x04, 0x37
        /*0002*/ 	.short	(.L_47 - .L_46)
.L_46:
        /*0004*/ 	.word	0x00000082


	//----- nvinfo : EIATTR_KPARAM_INFO
	.align		4
.L_47:
        /*0008*/ 	.byte	0x04, 0x17
        /*000a*/ 	.short	(.L_49 - .L_48)
.L_48:
        /*000c*/ 	.word	0x00000000
        /*0010*/ 	.short	0x0003
        /*0012*/ 	.short	0x0018
        /*0014*/ 	.byte	0x00, 0xf0, 0x21, 0x00


	//----- nvinfo : EIATTR_KPARAM_INFO
	.align		4
.L_49:
        /*0018*/ 	.byte	0x04, 0x17
        /*001a*/ 	.short	(.L_51 - .L_50)
.L_50:
        /*001c*/ 	.word	0x00000000
        /*0020*/ 	.short	0x0002
        /*0022*/ 	.short	0x0010
        /*0024*/ 	.byte	0x00, 0xf5, 0x21, 0x00


	//----- nvinfo : EIATTR_KPARAM_INFO
	.align		4
.L_51:
        /*0028*/ 	.byte	0x04, 0x17
        /*002a*/ 	.short	(.L_53 - .L_52)
.L_52:
        /*002c*/ 	.word	0x00000000
        /*0030*/ 	.short	0x0001
        /*0032*/ 	.short	0x0008
        /*0034*/ 	.byte	0x00, 0xf5, 0x21, 0x00


	//----- nvinfo : EIATTR_KPARAM_INFO
	.align		4
.L_53:
        /*0038*/ 	.byte	0x04, 0x17
        /*003a*/ 	.short	(.L_55 - .L_54)
.L_54:
        /*003c*/ 	.word	0x00000000
        /*0040*/ 	.short	0x0000
        /*0042*/ 	.short	0x0000
        /*0044*/ 	.byte	0x00, 0xf5, 0x21, 0x00


	//----- nvinfo : EIATTR_SPARSE_MMA_MASK
	.align		4
.L_55:
        /*0048*/ 	.byte	0x03, 0x50
        /*004a*/ 	.short	0x0000


	//----- nvinfo : EIATTR_MAXREG_COUNT
	.align		4
        /*004c*/ 	.byte	0x03, 0x1b
        /*004e*/ 	.short	0x00ff


	//----- nvinfo : EIATTR_MERCURY_ISA_VERSION
	.align		4
        /*0050*/ 	.byte	0x03, 0x5f
        /*0052*/ 	.short	0x0101


	//----- nvinfo : EIATTR_VRC_CTA_INIT_COUNT
	.align		4
        /*0054*/ 	.byte	0x02, 0x4a
	.zero		1
	.zero		1


	//----- nvinfo : EIATTR_EXIT_INSTR_OFFSETS
	.align		4
        /*0058*/ 	.byte	0x04, 0x1c
        /*005a*/ 	.short	(.L_57 - .L_56)


	//   ....[0]....
.L_56:
        /*005c*/ 	.word	0x00000090


	//   ....[1]....
        /*0060*/ 	.word	0x00000190


	//----- nvinfo : EIATTR_CBANK_PARAM_SIZE
	.align		4
.L_57:
        /*0064*/ 	.byte	0x03, 0x19
        /*0066*/ 	.short	0x0020


	//----- nvinfo : EIATTR_PARAM_CBANK
	.align		4
        /*0068*/ 	.byte	0x04, 0x0a
        /*006a*/ 	.short	(.L_59 - .L_58)
	.align		4
.L_58:
        /*006c*/ 	.word	index@(.nv.constant0._Z25gpu_map_vec_inner_productPKdS0_Pdl)
        /*0070*/ 	.short	0x0380
        /*0072*/ 	.short	0x0020


	//----- nvinfo : EIATTR_SW_WAR
	.align		4
.L_59:
        /*0074*/ 	.byte	0x04, 0x36
        /*0076*/ 	.short	(.L_61 - .L_60)
.L_60:
        /*0078*/ 	.word	0x00000008
.L_61:


//--------------------- .nv.callgraph             --------------------------
	.section	.nv.callgraph,"",@"SHT_CUDA_CALLGRAPH"
	.align	4
	.sectionentsize	8
	.align		4
        /*0000*/ 	.word	0x00000000
	.align		4
        /*0004*/ 	.word	0xffffffff
	.align		4
        /*0008*/ 	.word	0x00000000
	.align		4
        /*000c*/ 	.word	0xfffffffe
	.align		4
        /*0010*/ 	.word	0x00000000
	.align		4
        /*0014*/ 	.word	0xfffffffd
	.align		4
        /*0018*/ 	.word	0x00000000
	.align		4
        /*001c*/ 	.word	0xfffffffc


//--------------------- .text._Z17reduction_kernel0PdPKdl --------------------------
	.section	.text._Z17reduction_kernel0PdPKdl,"ax",@progbits
	.align	128
        .global         _Z17reduction_kernel0PdPKdl
        .type           _Z17reduction_kernel0PdPKdl,@function
        .size           _Z17reduction_kernel0PdPKdl,(.L_x_7 - _Z17reduction_kernel0PdPKdl)
        .other          _Z17reduction_kernel0PdPKdl,@"STO_CUDA_ENTRY STV_DEFAULT"
_Z17reduction_kernel0PdPKdl:
.text._Z17reduction_kernel0PdPKdl:
[----:B------:R-:W-:Y:S01]  /*0000*/  LDC R1, c[0x0][0x37c] ;  /* 0x0000df00ff017b82 */ /* 0x000fe20000000800 */
[----:B------:R-:W0:Y:S01]  /*0010*/  S2R R9, SR_CTAID.X ;  /* 0x0000000000097919 */ /* 0x000e220000002500 */
[----:B------:R-:W0:Y:S01]  /*0020*/  LDCU UR8, c[0x0][0x360] ;  /* 0x00006c00ff0877ac */ /* 0x000e220008000800 */
[----:B------:R-:W0:Y:S01]  /*0030*/  S2R R8, SR_TID.X ;  /* 0x0000000000087919 */ /* 0x000e220000002100 */
[----:B------:R-:W1:Y:S01]  /*0040*/  LDCU.64 UR4, c[0x0][0x390] ;  /* 0x00007200ff0477ac */ /* 0x000e620008000a00 */
[----:B------:R-:W2:Y:S01]  /*0050*/  LDCU.64 UR6, c[0x0][0x358] ;  /* 0x00006b00ff0677ac */ /* 0x000ea20008000a00 */
[----:B0-----:R-:W-:-:S05]  /*0060*/  IMAD R0, R9, UR8, R8 ;  /* 0x0000000809007c24 */ /* 0x001fca000f8e0208 */
[----:B-1----:R-:W-:Y:S02]  /*0070*/  ISETP.GE.U32.AND P0, PT, R0, UR4, PT ;  /* 0x0000000400007c0c */ /* 0x002fe4000bf06070 */
[----:B------:R-:W-:-:S04]  /*0080*/  SHF.R.S32.HI R3, RZ, 0x1f, R0 ;  /* 0x0000001fff037819 */ /* 0x000fc80000011400 */
[----:B------:R-:W-:-:S13]  /*0090*/  ISETP.GE.AND.EX P0, PT, R3, UR5, PT, P0 ;  /* 0x0000000503007c0c */ /* 0x000fda000bf06300 */
[----:B------:R-:W0:Y:S02]  /*00a0*/  @!P0 LDC.64 R4, c[0x0][0x388] ;  /* 0x0000e200ff048b82 */ /* 0x000e240000000a00 */
[----:B0-----:R-:W-:-:S04]  /*00b0*/  @!P0 LEA R2, P1, R0, R4, 0x3 ;  /* 0x0000000400028211 */ /* 0x001fc800078218ff */
[----:B------:R-:W-:-:S06]  /*00c0*/  @!P0 LEA.HI.X R3, R0, R5, R3, 0x3, P1 ;  /* 0x0000000500038211 */ /* 0x000fcc00008f1c03 */
[----:B--2---:R-:W2:Y:S01]  /*00d0*/  @!P0 LDG.E.64 R2, desc[UR6][R2.64] ;  /* 0x0000000602028981 */ /* 0x004ea2000c1e1b00 */
[----:B------:R-:W0:Y:S01]  /*00e0*/  S2UR UR5, SR_CgaCtaId ;  /* 0x00000000000579c3 */ /* 0x000e220000008800 */
[----:B------:R-:W-:Y:S01]  /*00f0*/  UMOV UR4, 0x400 ;  /* 0x0000040000047882 */ /* 0x000fe20000000000 */
[----:B------:R-:W-:Y:S01]  /*0100*/  UISETP.GE.U32.AND UP0, UPT, UR8, 0x2, UPT ;  /* 0x000000020800788c */ /* 0x000fe2000bf06070 */
[----:B------:R-:W-:Y:S01]  /*0110*/  ISETP.NE.AND P1, PT, R8, RZ, PT ;  /* 0x000000ff0800720c */ /* 0x000fe20003f25270 */
[----:B0-----:R-:W-:-:S06]  /*0120*/  ULEA UR4, UR5, UR4, 0x18 ;  /* 0x0000000405047291 */ /* 0x001fcc000f8ec0ff */
[----:B------:R-:W-:-:S05]  /*0130*/  LEA R7, R8, UR4, 0x3 ;  /* 0x0000000408077c11 */ /* 0x000fca000f8e18ff */
[----:B--2---:R0:W-:Y:S04]  /*0140*/  @!P0 STS.64 [R7], R2 ;  /* 0x0000000207008388 */ /* 0x0041e80000000a00 */
[----:B------:R0:W-:Y:S01]  /*0150*/  @P0 STS.64 [R7], RZ ;  /* 0x000000ff07000388 */ /* 0x0001e20000000a00 */
[----:B------:R-:W-:Y:S06]  /*0160*/  BAR.SYNC.DEFER_BLOCKING 0x0 ;  /* 0x0000000000007b1d */ /* 0x000fec0000010000 */
[----:B------:R-:W-:Y:S05]  /*0170*/  BRA.U !UP0, `(.L_x_0) ;  /* 0x0000000108347547 */ /* 0x000fea000b800000 */
[----:B------:R-:W-:-:S07]  /*0180*/  IMAD.MOV.U32 R0, RZ, RZ, 0x1 ;  /* 0x00000001ff007424 */ /* 0x000fce00078e00ff */
.L_x_1:
[----:B------:R-:W-:-:S04]  /*0190*/  IMAD.SHL.U32 R10, R0, 0x2, RZ ;  /* 0x00000002000a7824 */ /* 0x000fc800078e00ff */
[----:B0-----:R-:W-:-:S05]  /*01a0*/  VIADD R2, R10, 0xffffffff ;  /* 0xffffffff0a027836 */ /* 0x001fca0000000000 */
[----:B------:R-:W-:-:S13]  /*01b0*/  LOP3.LUT P0, RZ, R2, R8, RZ, 0xc0, !PT ;  /* 0x0000000802ff7212 */ /* 0x000fda000780c0ff */
[----:B------:R-:W-:Y:S01]  /*01c0*/  @!P0 IMAD R6, R0, 0x8, R7 ;  /* 0x0000000800068824 */ /* 0x000fe200078e0207 */
[----:B------:R-:W-:Y:S01]  /*01d0*/  @!P0 LDS.64 R4, [R7] ;  /* 0x0000000007048984 */ /* 0x000fe20000000a00 */
[----:B------:R-:W-:-:S03]  /*01e0*/  IMAD.MOV.U32 R0, RZ, RZ, R10 ;  /* 0x000000ffff007224 */ /* 0x000fc600078e000a */
[----:B------:R-:W0:Y:S02]  /*01f0*/  @!P0 LDS.64 R2, [R6] ;  /* 0x0000000006028984 */ /* 0x000e240000000a00 */
[----:B0-----:R-:W-:-:S07]  /*0200*/  @!P0 DADD R2, R2, R4 ;  /* 0x0000000002028229 */ /* 0x001fce0000000004 */
[----:B------:R1:W-:Y:S01]  /*0210*/  @!P0 STS.64 [R7], R2 ;  /* 0x0000000207008388 */ /* 0x0003e20000000a00 */
[----:B------:R-:W-:Y:S01]  /*0220*/  BAR.SYNC.DEFER_BLOCKING 0x0 ;  /* 0x0000000000007b1d */ /* 0x000fe20000010000 */
[----:B------:R-:W-:-:S13]  /*0230*/  ISETP.GE.U32.AND P0, PT, R10, UR8, PT ;  /* 0x000000080a007c0c */ /* 0x000fda000bf06070 */
[----:B-1----:R-:W-:Y:S05]  /*0240*/  @!P0 BRA `(.L_x_1) ;  /* 0xfffffffc00d08947 */ /* 0x002fea000383ffff */
.L_x_0:
[----:B------:R-:W-:Y:S05]  /*0250*/  @P1 EXIT ;  /* 0x000000000000194d */ /* 0x000fea0003800000 */
[----:B------:R-:W1:Y:S01]  /*0260*/  S2UR UR5, SR_CgaCtaId ;  /* 0x00000000000579c3 */ /* 0x000e620000008800 */
[----:B------:R-:W-:-:S07]  /*0270*/  UMOV UR4, 0x400 ;  /* 0x0000040000047882 */ /* 0x000fce0000000000 */
[----:B------:R-:W2:Y:S01]  /*0280*/  LDC.64 R4, c[0x0][0x380] ;  /* 0x0000e000ff047b82 */ /* 0x000ea20000000a00 */
[----:B-1----:R-:W-:Y:S01]  /*0290*/  ULEA UR4, UR5, UR4, 0x18 ;  /* 0x0000000405047291 */ /* 0x002fe2000f8ec0ff */
[----:B--2---:R-:W-:-:S08]  /*02a0*/  IMAD.WIDE.U32 R4, R9, 0x8, R4 ;  /* 0x0000000809047825 */ /* 0x004fd000078e0004 */
[----:B0-----:R-:W0:Y:S04]  /*02b0*/  LDS.64 R2, [UR4] ;  /* 0x00000004ff027984 */ /* 0x001e280008000a00 */
[----:B0-----:R-:W-:Y:S01]  /*02c0*/  STG.E.64 desc[UR6][R4.64], R2 ;  /* 0x0000000204007986 */ /* 0x001fe2000c101b06 */
[----:B------:R-:W-:Y:S05]  /*02d0*/  EXIT ;  /* 0x000000000000794d */ /* 0x000fea0003800000 */
.L_x_2:
[----:B------:R-:W-:-:S00]  /*02e0*/  BRA `(.L_x_2) ;  /* 0xfffffffc00fc7947 */ /* 0x000fc0000383ffff */
[----:B------:R-:W-:-:S00]  /*02f0*/  NOP ;  /* 0x0000000000007918 */ /* 0x000fc00000000000 */
        /* <DEDUP_REMOVED lines=8> */
.L_x_7:


//--------------------- .text._Z32gpu_reduce_inner_product_kernal1PKdPdl --------------------------
	.section	.text._Z32gpu_reduce_inner_product_kernal1PKdPdl,"ax",@progbits
	.align	128
        .global         _Z32gpu_reduce_inner_product_kernal1PKdPdl
        .type           _Z32gpu_reduce_inner_product_kernal1PKdPdl,@function
        .size           _Z32gpu_reduce_inner_product_kernal1PKdPdl,(.L_x_8 - _Z32gpu_reduce_inner_product_kernal1PKdPdl)
        .other          _Z32gpu_reduce_inner_product_kernal1PKdPdl,@"STO_CUDA_ENTRY STV_DEFAULT"
_Z32gpu_reduce_inner_product_kernal1PKdPdl:
.text._Z32gpu_reduce_inner_product_kernal1PKdPdl:
        /* <DEDUP_REMOVED lines=15> */
[----:B------:R-:W-:Y:S01]  /*00f0*/  IMAD.U32 R0, RZ, RZ, UR8 ;  /* 0x00000008ff007e24 */ /* 0x000fe2000f8e00ff */
[----:B------:R-:W-:Y:S01]  /*0100*/  UMOV UR4, 0x400 ;  /* 0x0000040000047882 */ /* 0x000fe20000000000 */
[----:B------:R-:W-:-:S03]  /*0110*/  ISETP.NE.AND P1, PT, R8, RZ, PT ;  /* 0x000000ff0800720c */ /* 0x000fc60003f25270 */
[----:B------:R-:W-:Y:S01]  /*0120*/  ISETP.GE.U32.AND P2, PT, R0, 0x2, PT ;  /* 0x000000020000780c */ /* 0x000fe20003f46070 */
[----:B0-----:R-:W-:-:S06]  /*0130*/  ULEA UR4, UR5, UR4, 0x18 ;  /* 0x0000000405047291 */ /* 0x001fcc000f8ec0ff */
[----:B------:R-:W-:-:S05]  /*0140*/  LEA R7, R8, UR4, 0x3 ;  /* 0x0000000408077c11 */ /* 0x000fca000f8e18ff */
[----:B--2---:R0:W-:Y:S04]  /*0150*/  @!P0 STS.64 [R7], R2 ;  /* 0x0000000207008388 */ /* 0x0041e80000000a00 */
[----:B------:R0:W-:Y:S01]  /*0160*/  @P0 STS.64 [R7], RZ ;  /* 0x000000ff07000388 */ /* 0x0001e20000000a00 */
[----:B------:R-:W-:Y:S06]  /*0170*/  BAR.SYNC.DEFER_BLOCKING 0x0 ;  /* 0x0000000000007b1d */ /* 0x000fec0000010000 */
[----:B------:R-:W-:Y:S05]  /*0180*/  @!P2 BRA `(.L_x_3) ;  /* 0x00000000002ca947 */ /* 0x000fea0003800000 */
.L_x_4:
[----:B------:R-:W-:-:S04]  /*0190*/  SHF.R.U32.HI R10, RZ, 0x1, R0 ;  /* 0x00000001ff0a7819 */ /* 0x000fc80000011600 */
[----:B------:R-:W-:-:S13]  /*01a0*/  ISETP.GE.U32.AND P0, PT, R8, R10, PT ;  /* 0x0000000a0800720c */ /* 0x000fda0003f06070 */
[----:B------:R-:W-:Y:S01]  /*01b0*/  @!P0 IMAD R6, R10, 0x8, R7 ;  /* 0x000000080a068824 */ /* 0x000fe200078e0207 */
[----:B------:R-:W-:Y:S04]  /*01c0*/  @!P0 LDS.64 R4, [R7] ;  /* 0x0000000007048984 */ /* 0x000fe80000000a00 */
[----:B0-----:R-:W0:Y:S02]  /*01d0*/  @!P0 LDS.64 R2, [R6] ;  /* 0x0000000006028984 */ /* 0x001e240000000a00 */
[----:B0-----:R-:W-:-:S07]  /*01e0*/  @!P0 DADD R2, R2, R4 ;  /* 0x0000000002028229 */ /* 0x001fce0000000004 */
[----:B------:R1:W-:Y:S01]  /*01f0*/  @!P0 STS.64 [R7], R2 ;  /* 0x0000000207008388 */ /* 0x0003e20000000a00 */
[----:B------:R-:W-:Y:S01]  /*0200*/  BAR.SYNC.DEFER_BLOCKING 0x0 ;  /* 0x0000000000007b1d */ /* 0x000fe20000010000 */
[----:B------:R-:W-:Y:S01]  /*0210*/  ISETP.GT.U32.AND P0, PT, R0, 0x3, PT ;  /* 0x000000030000780c */ /* 0x000fe20003f04070 */
[----:B------:R-:W-:-:S12]  /*0220*/  IMAD.MOV.U32 R0, RZ, RZ, R10 ;  /* 0x000000ffff007224 */ /* 0x000fd800078e000a */
[----:B-1----:R-:W-:Y:S05]  /*0230*/  @P0 BRA `(.L_x_4) ;  /* 0xfffffffc00d40947 */ /* 0x002fea000383ffff */
.L_x_3:
        /* <DEDUP_REMOVED lines=9> */
.L_x_5:
        /* <DEDUP_REMOVED lines=11> */
.L_x_8:


//--------------------- .text._Z25gpu_map_vec_inner_productPKdS0_Pdl --------------------------
	.section	.text._Z25gpu_map_vec_inner_productPKdS0_Pdl,"ax",@progbits
	.align	128
        .global         _Z25gpu_map_vec_inner_productPKdS0_Pdl
        .type           _Z25gpu_map_vec_inner_productPKdS0_Pdl,@function
        .size           _Z25gpu_map_vec_inner_productPKdS0_Pdl,(.L_x_9 - _Z25gpu_map_vec_inner_productPKdS0_Pdl)
        .other          _Z25gpu_map_vec_inner_productPKdS0_Pdl,@"STO_CUDA_ENTRY STV_DEFAULT"
_Z25gpu_map_vec_inner_productPKdS0_Pdl:
.text._Z25gpu_map_vec_inner_productPKdS0_Pdl:
[----:B------:R-:W-:Y:S01]  /*0000*/  LDC R1, c[0x0][0x37c] ;  /* 0x0000df00ff017b82 */ /* 0x000fe20000000800 */
[----:B------:R-:W0:Y:S07]  /*0010*/  S2R R3, SR_TID.X ;  /* 0x0000000000037919 */ /* 0x000e2e0000002100 */
[----:B------:R-:W0:Y:S01]  /*0020*/  S2UR UR4, SR_CTAID.X ;  /* 0x00000000000479c3 */ /* 0x000e220000002500 */
[----:B------:R-:W1:Y:S07]  /*0030*/  LDCU.64 UR6, c[0x0][0x398] ;  /* 0x00007300ff0677ac */ /* 0x000e6e0008000a00 */
[----:B------:R-:W0:Y:S02]  /*0040*/  LDC R0, c[0x0][0x360] ;  /* 0x0000d800ff007b82 */ /* 0x000e240000000800 */
[----:B0-----:R-:W-:-:S05]  /*0050*/  IMAD R0, R0, UR4, R3 ;  /* 0x0000000400007c24 */ /* 0x001fca000f8e0203 */
[----:B-1----:R-:W-:Y:S02]  /*0060*/  ISETP.GE.U32.AND P0, PT, R0, UR6, PT ;  /* 0x0000000600007c0c */ /* 0x002fe4000bf06070 */
[----:B------:R-:W-:-:S04]  /*0070*/  SHF.R.S32.HI R3, RZ, 0x1f, R0 ;  /* 0x0000001fff037819 */ /* 0x000fc80000011400 */
[----:B------:R-:W-:-:S13]  /*0080*/  ISETP.GE.AND.EX P0, PT, R3, UR7, PT, P0 ;  /* 0x0000000703007c0c */ /* 0x000fda000bf06300 */
[----:B------:R-:W-:Y:S05]  /*0090*/  @P0 EXIT ;  /* 0x000000000000094d */ /* 0x000fea0003800000 */
[----:B------:R-:W0:Y:S01]  /*00a0*/  LDCU.128 UR8, c[0x0][0x380] ;  /* 0x00007000ff0877ac */ /* 0x000e220008000c00 */
[C---:B------:R-:W-:Y:S01]  /*00b0*/  IMAD.SHL.U32 R8, R0.reuse, 0x8, RZ ;  /* 0x0000000800087824 */ /* 0x040fe200078e00ff */
[----:B------:R-:W-:Y:S01]  /*00c0*/  SHF.L.U64.HI R0, R0, 0x3, R3 ;  /* 0x0000000300007819 */ /* 0x000fe20000010203 */
[----:B------:R-:W1:Y:S01]  /*00d0*/  LDCU.64 UR4, c[0x0][0x358] ;  /* 0x00006b00ff0477ac */ /* 0x000e620008000a00 */
[----:B------:R-:W2:Y:S02]  /*00e0*/  LDCU.64 UR6, c[0x0][0x390] ;  /* 0x00007200ff0677ac */ /* 0x000ea40008000a00 */
[C---:B0-----:R-:W-:Y:S02]  /*00f0*/  IADD3 R4, P1, PT, R8.reuse, UR10, RZ ;  /* 0x0000000a08047c10 */ /* 0x041fe4000ff3e0ff */
[----:B------:R-:W-:Y:S02]  /*0100*/  IADD3 R6, P0, PT, R8, UR8, RZ ;  /* 0x0000000808067c10 */ /* 0x000fe4000ff1e0ff */
[----:B------:R-:W-:-:S02]  /*0110*/  IADD3.X R5, PT, PT, R0, UR11, RZ, P1, !PT ;  /* 0x0000000b00057c10 */ /* 0x000fc40008ffe4ff */
[----:B------:R-:W-:-:S04]  /*0120*/  IADD3.X R7, PT, PT, R0, UR9, RZ, P0, !PT ;  /* 0x0000000900077c10 */ /* 0x000fc800087fe4ff */
[----:B-1----:R-:W3:Y:S04]  /*0130*/  LDG.E.64 R4, desc[UR4][R4.64] ;  /* 0x0000000404047981 */ /* 0x002ee8000c1e1b00 */
[----:B------:R-:W3:Y:S01]  /*0140*/  LDG.E.64 R2, desc[UR4][R6.64] ;  /* 0x0000000406027981 */ /* 0x000ee2000c1e1b00 */
[----:B--2---:R-:W-:-:S04]  /*0150*/  IADD3 R8, P0, PT, R8, UR6, RZ ;  /* 0x0000000608087c10 */ /* 0x004fc8000ff1e0ff */
[----:B------:R-:W-:Y:S01]  /*0160*/  IADD3.X R9, PT, PT, R0, UR7, RZ, P0, !PT ;  /* 0x0000000700097c10 */ /* 0x000fe200087fe4ff */
[----:B---3--:R-:W-:-:S07]  /*0170*/  DMUL R2, R2, R4 ;  /* 0x0000000402027228 */ /* 0x008fce0000000000 */
[----:B------:R-:W-:Y:S01]  /*0180*/  STG.E.64 desc[UR4][R8.64], R2 ;  /* 0x0000000208007986 */ /* 0x000fe2000c101b04 */
[----:B------:R-:W-:Y:S05]  /*0190*/  EXIT ;  /* 0x000000000000794d */ /* 0x000fea0003800000 */
.L_x_6:
        /* <DEDUP_REMOVED lines=14> */
.L_x_9:


//--------------------- .nv.shared._Z17reduction_kernel0PdPKdl --------------------------
	.section	.nv.shared._Z17reduction_kernel0PdPKdl,"aw",@nobits
	.sectionflags	@""
	.align	8
.nv.shared._Z17reduction_kernel0PdPKdl:
	.zero		9216


//--------------------- .nv.shared.reserved.0     --------------------------
	.section	.nv.shared.reserved.0,"aw",@nobits
	.weak		__nv_reservedSMEM_offset_0_alias
	.size		__nv_reservedSMEM_offset_0_alias, 0, 64
	.other		__nv_reservedSMEM_offset_0_alias,@"STO_CUDA_RESERVED_SHARED STV_DEFAULT"
__nv_reservedSMEM_offset_0_alias:
	.zero		0
	.zero		64


//--------------------- .nv.shared._Z32gpu_reduce_inner_product_kernal1PKdPdl --------------------------
	.section	.nv.shared._Z32gpu_reduce_inner_product_kernal1PKdPdl,"aw",@nobits
	.sectionflags	@""
	.align	8
.nv.shared._Z32gpu_reduce_inner_product_kernal1PKdPdl:
	.zero		9216


//--------------------- .nv.constant0._Z17reduction_kernel0PdPKdl --------------------------
	.section	.nv.constant0._Z17reduction_kernel0PdPKdl,"a",@progbits
	.sectionflags	@""
	.align	4
.nv.constant0._Z17reduction_kernel0PdPKdl:
	.zero		920


//--------------------- .nv.constant0._Z32gpu_reduce_inner_product_kernal1PKdPdl --------------------------
	.section	.nv.constant0._Z32gpu_reduce_inner_product_kernal1PKdPdl,"a",@progbits
	.sectionflags	@""
	.align	4
.nv.constant0._Z32gpu_reduce_inner_product_kernal1PKdPdl:
	.zero		920


//--------------------- .nv.constant0._Z25gpu_map_vec_inner_productPKdS0_Pdl --------------------------
	.section	.nv.constant0._Z25gpu_map_vec_inner_productPKdS0_Pdl,"a",@progbits
	.sectionflags	@""
	.align	4
.nv.constant0._Z25gpu_map_vec_inner_productPKdS0_Pdl:
	.zero		928


//--------------------- SYMBOLS --------------------------

	.type		.nv.reservedSmem.offset0,@object
	.size		.nv.reservedSmem.offset0,0x4
	.type		.nv.reservedSmem.cap,@object
	.size		.nv.reservedSmem.cap,0x4
